//
// Generated by NVIDIA NVVM Compiler
//
// Compiler Build ID: CL-36424714
// Cuda compilation tools, release 13.0, V13.0.88
// Based on NVVM 20.0.0
//

.version 9.0
.target sm_100
.address_size 64

	// .globl	_Z22vector_add_uncoalescedPfS_S_

.visible .entry _Z22vector_add_uncoalescedPfS_S_(
	.param .u64 .ptr .align 1 _Z22vector_add_uncoalescedPfS_S__param_0,
	.param .u64 .ptr .align 1 _Z22vector_add_uncoalescedPfS_S__param_1,
	.param .u64 .ptr .align 1 _Z22vector_add_uncoalescedPfS_S__param_2
)
{


	ret;

}
	// .globl	_Z20vector_add_coalescedPfS_S_
.visible .entry _Z20vector_add_coalescedPfS_S_(
	.param .u64 .ptr .align 1 _Z20vector_add_coalescedPfS_S__param_0,
	.param .u64 .ptr .align 1 _Z20vector_add_coalescedPfS_S__param_1,
	.param .u64 .ptr .align 1 _Z20vector_add_coalescedPfS_S__param_2
)
{


	ret;

}


// ===== COMPILED SASS (sm_100) =====

	.target	sm_100

	.elftype	@"ET_EXEC"


//--------------------- .note.nv.tkinfo           --------------------------
	.section	.note.nv.tkinfo,"",@"SHT_NOTE"
	.sectionflags	@"SHF_NOTE_NV_TKINFO"
	.tkinfo
        /*0018*/ 	.word	0x00000002
        /*0030*/ 	.string	""
        /*0030*/ 	.string	"ptxas"
        /*0030*/ 	.string	"Cuda compilation tools, release 13.0, V13.0.88"
        /*0030*/ 	.string	"Build cuda_13.0.r13.0/compiler.36424714_0"
        /*0030*/ 	.string	"-arch sm_100 -m 64 "



//--------------------- .note.nv.cuinfo           --------------------------
	.section	.note.nv.cuinfo,"",@"SHT_NOTE"
	.sectionflags	@"SHF_NOTE_NV_CUINFO"
        /*0018*/ 	.short	0x0002
        /*001a*/ 	.short	0x0064
        /*001c*/ 	.short	0x0082
	.zero		2


//--------------------- .nv.info                  --------------------------
	.section	.nv.info,"",@"SHT_CUDA_INFO"
	.align	4


	//----- nvinfo : EIATTR_REGCOUNT
	.align		4
        /*0000*/ 	.byte	0x04, 0x2f
        /*0002*/ 	.short	(.L_1 - .L_0)
	.align		4
.L_0:
        /*0004*/ 	.word	index@(_Z22vector_add_uncoalescedPfS_S_)
        /*0008*/ 	.word	0x00000004


	//----- nvinfo : EIATTR_FRAME_SIZE
	.align		4
.L_1:
        /*000c*/ 	.byte	0x04, 0x11
        /*000e*/ 	.short	(.L_3 - .L_2)
	.align		4
.L_2:
        /*0010*/ 	.word	index@(_Z22vector_add_uncoalescedPfS_S_)
        /*0014*/ 	.word	0x00000000


	//----- nvinfo : EIATTR_REGCOUNT
	.align		4
.L_3:
        /*0018*/ 	.byte	0x04, 0x2f
        /*001a*/ 	.short	(.L_5 - .L_4)
	.align		4
.L_4:
        /*001c*/ 	.word	index@(_Z20vector_add_coalescedPfS_S_)
        /*0020*/ 	.word	0x00000004


	//----- nvinfo : EIATTR_FRAME_SIZE
	.align		4
.L_5:
        /*0024*/ 	.byte	0x04, 0x11
        /*0026*/ 	.short	(.L_7 - .L_6)
	.align		4
.L_6:
        /*0028*/ 	.word	index@(_Z20vector_add_coalescedPfS_S_)
        /*002c*/ 	.word	0x00000000


	//----- nvinfo : EIATTR_MIN_STACK_SIZE
	.align		4
.L_7:
        /*0030*/ 	.byte	0x04, 0x12
        /*0032*/ 	.short	(.L_9 - .L_8)
	.align		4
.L_8:
        /*0034*/ 	.word	index@(_Z20vector_add_coalescedPfS_S_)
        /*0038*/ 	.word	0x00000000


	//----- nvinfo : EIATTR_MIN_STACK_SIZE
	.align		4
.L_9:
        /*003c*/ 	.byte	0x04, 0x12
        /*003e*/ 	.short	(.L_11 - .L_10)
	.align		4
.L_10:
        /*0040*/ 	.word	index@(_Z22vector_add_uncoalescedPfS_S_)
        /*0044*/ 	.word	0x00000000
.L_11:


//--------------------- .nv.compat                --------------------------
	.section	.nv.compat,"",@"SHT_CUDA_COMPAT_INFO"
	.align	4
        /*0000*/ 	.byte	0x02, 0x09, 0x00, 0x00, 0x02, 0x02, 0x01, 0x00, 0x02, 0x05, 0x05, 0x00, 0x03, 0x07, 0x01, 0x01
        /*0010*/ 	.byte	0x02, 0x03, 0x00, 0x00, 0x02, 0x06, 0x01, 0x00, 0x04, 0x0b, 0x08, 0x00, 0x09, 0x00, 0x00, 0x00
        /*0020*/ 	.byte	0x00, 0x00, 0x00, 0x00


//--------------------- .nv.info._Z20vector_add_coalescedPfS_S_ --------------------------
	.section	.nv.info._Z20vector_add_coalescedPfS_S_,"",@"SHT_CUDA_INFO"
	.sectionflags	@""
	.align	4


	//----- nvinfo : EIATTR_CUDA_API_VERSION
	.align		4
        /*0000*/ 	.byte	0x04, 0x37
        /*0002*/ 	.short	(.L_13 - .L_12)
.L_12:
        /*0004*/ 	.word	0x00000082


	//----- nvinfo : EIATTR_KPARAM_INFO
	.align		4
.L_13:
        /*0008*/ 	.byte	0x04, 0x17
        /*000a*/ 	.short	(.L_15 - .L_14)
.L_14:
        /*000c*/ 	.word	0x00000000
        /*0010*/ 	.short	0x0002
        /*0012*/ 	.short	0x0010
        /*0014*/ 	.byte	0x00, 0xf5, 0x21, 0x00


	//----- nvinfo : EIATTR_KPARAM_INFO
	.align		4
.L_15:
        /*0018*/ 	.byte	0x04, 0x17
        /*001a*/ 	.short	(.L_17 - .L_16)
.L_16:
        /*001c*/ 	.word	0x00000000
        /*0020*/ 	.short	0x0001
        /*0022*/ 	.short	0x0008
        /*0024*/ 	.byte	0x00, 0xf5, 0x21, 0x00


	//----- nvinfo : EIATTR_KPARAM_INFO
	.align		4
.L_17:
        /*0028*/ 	.byte	0x04, 0x17
        /*002a*/ 	.short	(.L_19 - .L_18)
.L_18:
        /*002c*/ 	.word	0x00000000
        /*0030*/ 	.short	0x0000
        /*0032*/ 	.short	0x0000
        /*0034*/ 	.byte	0x00, 0xf5, 0x21, 0x00


	//----- nvinfo : EIATTR_SPARSE_MMA_MASK
	.align		4
.L_19:
        /*0038*/ 	.byte	0x03, 0x50
        /*003a*/ 	.short	0x0000


	//----- nvinfo : EIATTR_MAXREG_COUNT
	.align		4
        /*003c*/ 	.byte	0x03, 0x1b
        /*003e*/ 	.short	0x00ff


	//----- nvinfo : EIATTR_MERCURY_ISA_VERSION
	.align		4
        /*0040*/ 	.byte	0x03, 0x5f
        /*0042*/ 	.short	0x0101


	//----- nvinfo : EIATTR_VRC_CTA_INIT_COUNT
	.align		4
        /*0044*/ 	.byte	0x02, 0x4a
	.zero		1
	.zero		1


	//----- nvinfo : EIATTR_EXIT_INSTR_OFFSETS
	.align		4
        /*0048*/ 	.byte	0x04, 0x1c
        /*004a*/ 	.short	(.L_21 - .L_20)


	//   ....[0]....
.L_20:
        /*004c*/ 	.word	0x00000010


	//----- nvinfo : EIATTR_CBANK_PARAM_SIZE
	.align		4
.L_21:
        /*0050*/ 	.byte	0x03, 0x19
        /*0052*/ 	.short	0x0018


	//----- nvinfo : EIATTR_PARAM_CBANK
	.align		4
        /*0054*/ 	.byte	0x04, 0x0a
        /*0056*/ 	.short	(.L_23 - .L_22)
	.align		4
.L_22:
        /*0058*/ 	.word	index@(.nv.constant0._Z20vector_add_coalescedPfS_S_)
        /*005c*/ 	.short	0x0380
        /*005e*/ 	.short	0x0018


	//----- nvinfo : EIATTR_SW_WAR
	.align		4
.L_23:
        /*0060*/ 	.byte	0x04, 0x36
        /*0062*/ 	.short	(.L_25 - .L_24)
.L_24:
        /*0064*/ 	.word	0x00000008
.L_25:


//--------------------- .nv.info._Z22vector_add_uncoalescedPfS_S_ --------------------------
	.section	.nv.info._Z22vector_add_uncoalescedPfS_S_,"",@"SHT_CUDA_INFO"
	.sectionflags	@""
	.align	4


	//----- nvinfo : EIATTR_CUDA_API_VERSION
	.align		4
        /*0000*/ 	.byte	0x04, 0x37
        /*0002*/ 	.short	(.L_27 - .L_26)
.L_26:
        /*0004*/ 	.word	0x00000082


	//----- nvinfo : EIATTR_KPARAM_INFO
	.align		4
.L_27:
        /*0008*/ 	.byte	0x04, 0x17
        /*000a*/ 	.short	(.L_29 - .L_28)
.L_28:
        /*000c*/ 	.word	0x00000000
        /*0010*/ 	.short	0x0002
        /*0012*/ 	.short	0x0010
        /*0014*/ 	.byte	0x00, 0xf5, 0x21, 0x00


	//----- nvinfo : EIATTR_KPARAM_INFO
	.align		4
.L_29:
        /*0018*/ 	.byte	0x04, 0x17
        /*001a*/ 	.short	(.L_31 - .L_30)
.L_30:
        /*001c*/ 	.word	0x00000000
        /*0020*/ 	.short	0x0001
        /*0022*/ 	.short	0x0008
        /*0024*/ 	.byte	0x00, 0xf5, 0x21, 0x00


	//----- nvinfo : EIATTR_KPARAM_INFO
	.align		4
.L_31:
        /*0028*/ 	.byte	0x04, 0x17
        /*002a*/ 	.short	(.L_33 - .L_32)
.L_32:
        /*002c*/ 	.word	0x00000000
        /*0030*/ 	.short	0x0000
        /*0032*/ 	.short	0x0000
        /*0034*/ 	.byte	0x00, 0xf5, 0x21, 0x00


	//----- nvinfo : EIATTR_SPARSE_MMA_MASK
	.align		4
.L_33:
        /*0038*/ 	.byte	0x03, 0x50
        /*003a*/ 	.short	0x0000


	//----- nvinfo : EIATTR_MAXREG_COUNT
	.align		4
        /*003c*/ 	.byte	0x03, 0x1b
        /*003e*/ 	.short	0x00ff


	//----- nvinfo : EIATTR_MERCURY_ISA_VERSION
	.align		4
        /*0040*/ 	.byte	0x03, 0x5f
        /*0042*/ 	.short	0x0101


	//----- nvinfo : EIATTR_VRC_CTA_INIT_COUNT
	.align		4
        /*0044*/ 	.byte	0x02, 0x4a
	.zero		1
	.zero		1


	//----- nvinfo : EIATTR_EXIT_INSTR_OFFSETS
	.align		4
        /*0048*/ 	.byte	0x04, 0x1c
        /*004a*/ 	.short	(.L_35 - .L_34)


	//   ....[0]....
.L_34:
        /*004c*/ 	.word	0x00000010


	//----- nvinfo : EIATTR_CBANK_PARAM_SIZE
	.align		4
.L_35:
        /*0050*/ 	.byte	0x03, 0x19
        /*0052*/ 	.short	0x0018


	//----- nvinfo : EIATTR_PARAM_CBANK
	.align		4
        /*0054*/ 	.byte	0x04, 0x0a
        /*0056*/ 	.short	(.L_37 - .L_36)
	.align		4
.L_36:
        /*0058*/ 	.word	index@(.nv.constant0._Z22vector_add_uncoalescedPfS_S_)
        /*005c*/ 	.short	0x0380
        /*005e*/ 	.short	0x0018


	//----- nvinfo : EIATTR_SW_WAR
	.align		4
.L_37:
        /*0060*/ 	.byte	0x04, 0x36
        /*0062*/ 	.short	(.L_39 - .L_38)
.L_38:
        /*0064*/ 	.word	0x00000008
.L_39:


//--------------------- .nv.callgraph             --------------------------
	.section	.nv.callgraph,"",@"SHT_CUDA_CALLGRAPH"
	.align	4
	.sectionentsize	8
	.align		4
        /*0000*/ 	.word	0x00000000
	.align		4
        /*0004*/ 	.word	0xffffffff
	.align		4
        /*0008*/ 	.word	0x00000000
	.align		4
        /*000c*/ 	.word	0xfffffffe
	.align		4
        /*0010*/ 	.word	0x00000000
	.align		4
        /*0014*/ 	.word	0xfffffffd
	.align		4
        /*0018*/ 	.word	0x00000000
	.align		4
        /*001c*/ 	.word	0xfffffffc


//--------------------- .text._Z20vector_add_coalescedPfS_S_ --------------------------
	.section	.text._Z20vector_add_coalescedPfS_S_,"ax",@progbits
	.align	128
        .global         _Z20vector_add_coalescedPfS_S_
        .type           _Z20vector_add_coalescedPfS_S_,@function
        .size           _Z20vector_add_coalescedPfS_S_,(.L_x_2 - _Z20vector_add_coalescedPfS_S_)
        .other          _Z20vector_add_coalescedPfS_S_,@"STO_CUDA_ENTRY STV_DEFAULT"
_Z20vector_add_coalescedPfS_S_:
.text._Z20vector_add_coalescedPfS_S_:
[----:B------:R-:W-:Y:S01]  /*0000*/  LDC R1, c[0x0][0x37c] ;  /* 0x0000df00ff017b82 */ /* 0x000fe20000000800 */
[----:B------:R-:W-:Y:S05]  /*0010*/  EXIT ;  /* 0x000000000000794d */ /* 0x000fea0003800000 */
.L_x_0:
[----:B------:R-:W-:-:S00]  /*0020*/  BRA `(.L_x_0) ;  /* 0xfffffffc00fc7947 */ /* 0x000fc0000383ffff */
[----:B------:R-:W-:-:S00]  /*0030*/  NOP ;  /* 0x0000000000007918 */ /* 0x000fc00000000000 */
        /* <DEDUP_REMOVED lines=12> */
.L_x_2:


//--------------------- .text._Z22vector_add_uncoalescedPfS_S_ --------------------------
	.section	.text._Z22vector_add_uncoalescedPfS_S_,"ax",@progbits
	.align	128
        .global         _Z22vector_add_uncoalescedPfS_S_
        .type           _Z22vector_add_uncoalescedPfS_S_,@function
        .size           _Z22vector_add_uncoalescedPfS_S_,(.L_x_3 - _Z22vector_add_uncoalescedPfS_S_)
        .other          _Z22vector_add_uncoalescedPfS_S_,@"STO_CUDA_ENTRY STV_DEFAULT"
_Z22vector_add_uncoalescedPfS_S_:
.text._Z22vector_add_uncoalescedPfS_S_:
[----:B------:R-:W-:Y:S01]  /*0000*/  LDC R1, c[0x0][0x37c] ;  /* 0x0000df00ff017b82 */ /* 0x000fe20000000800 */
[----:B------:R-:W-:Y:S05]  /*0010*/  EXIT ;  /* 0x000000000000794d */ /* 0x000fea0003800000 */
.L_x_1:
        /* <DEDUP_REMOVED lines=14> */
.L_x_3:


//--------------------- .nv.shared.reserved.0     --------------------------
	.section	.nv.shared.reserved.0,"aw",@nobits
	.weak		__nv_reservedSMEM_offset_0_alias
	.size		__nv_reservedSMEM_offset_0_alias, 0, 64
	.other		__nv_reservedSMEM_offset_0_alias,@"STO_CUDA_RESERVED_SHARED STV_DEFAULT"
__nv_reservedSMEM_offset_0_alias:
	.zero		0
	.zero		64


//--------------------- .nv.constant0._Z20vector_add_coalescedPfS_S_ --------------------------
	.section	.nv.constant0._Z20vector_add_coalescedPfS_S_,"a",@progbits
	.sectionflags	@""
	.align	4
.nv.constant0._Z20vector_add_coalescedPfS_S_:
	.zero		920


//--------------------- .nv.constant0._Z22vector_add_uncoalescedPfS_S_ --------------------------
	.section	.nv.constant0._Z22vector_add_uncoalescedPfS_S_,"a",@progbits
	.sectionflags	@""
	.align	4
.nv.constant0._Z22vector_add_uncoalescedPfS_S_:
	.zero		920


//--------------------- SYMBOLS --------------------------

	.type		.nv.reservedSmem.offset0,@object
	.size		.nv.reservedSmem.offset0,0x4
